//
// Generated by NVIDIA NVVM Compiler
//
// Compiler Build ID: CL-36424714
// Cuda compilation tools, release 13.0, V13.0.88
// Based on NVVM 20.0.0
//

.version 9.0
.target sm_100
.address_size 64

	// .globl	_Z12intAddKernelPKiS0_Pi

.visible .entry _Z12intAddKernelPKiS0_Pi(
	.param .u64 .ptr .align 1 _Z12intAddKernelPKiS0_Pi_param_0,
	.param .u64 .ptr .align 1 _Z12intAddKernelPKiS0_Pi_param_1,
	.param .u64 .ptr .align 1 _Z12intAddKernelPKiS0_Pi_param_2
)
{
	.reg .b32 	%r<4>;
	.reg .b64 	%rd<7>;

	ld.param.u64 	%rd1, [_Z12intAddKernelPKiS0_Pi_param_0];
	ld.param.u64 	%rd2, [_Z12intAddKernelPKiS0_Pi_param_1];
	ld.param.u64 	%rd3, [_Z12intAddKernelPKiS0_Pi_param_2];
	cvta.to.global.u64 	%rd4, %rd3;
	cvta.to.global.u64 	%rd5, %rd2;
	cvta.to.global.u64 	%rd6, %rd1;
	ld.global.u32 	%r1, [%rd6];
	ld.global.u32 	%r2, [%rd5];
	add.s32 	%r3, %r2, %r1;
	st.global.u32 	[%rd4], %r3;
	ret;

}


// ===== COMPILED SASS (sm_100) =====

	.target	sm_100

	.elftype	@"ET_EXEC"


//--------------------- .note.nv.tkinfo           --------------------------
	.section	.note.nv.tkinfo,"",@"SHT_NOTE"
	.sectionflags	@"SHF_NOTE_NV_TKINFO"
	.tkinfo
        /*0018*/ 	.word	0x00000002
        /*0030*/ 	.string	""
        /*0030*/ 	.string	"ptxas"
        /*0030*/ 	.string	"Cuda compilation tools, release 13.0, V13.0.88"
        /*0030*/ 	.string	"Build cuda_13.0.r13.0/compiler.36424714_0"
        /*0030*/ 	.string	"-arch sm_100 -m 64 "



//--------------------- .note.nv.cuinfo           --------------------------
	.section	.note.nv.cuinfo,"",@"SHT_NOTE"
	.sectionflags	@"SHF_NOTE_NV_CUINFO"
        /*0018*/ 	.short	0x0002
        /*001a*/ 	.short	0x0064
        /*001c*/ 	.short	0x0082
	.zero		2


//--------------------- .nv.info                  --------------------------
	.section	.nv.info,"",@"SHT_CUDA_INFO"
	.align	4


	//----- nvinfo : EIATTR_REGCOUNT
	.align		4
        /*0000*/ 	.byte	0x04, 0x2f
        /*0002*/ 	.short	(.L_1 - .L_0)
	.align		4
.L_0:
        /*0004*/ 	.word	index@(_Z12intAddKernelPKiS0_Pi)
        /*0008*/ 	.word	0x0000000c


	//----- nvinfo : EIATTR_FRAME_SIZE
	.align		4
.L_1:
        /*000c*/ 	.byte	0x04, 0x11
        /*000e*/ 	.short	(.L_3 - .L_2)
	.align		4
.L_2:
        /*0010*/ 	.word	index@(_Z12intAddKernelPKiS0_Pi)
        /*0014*/ 	.word	0x00000000


	//----- nvinfo : EIATTR_MIN_STACK_SIZE
	.align		4
.L_3:
        /*0018*/ 	.byte	0x04, 0x12
        /*001a*/ 	.short	(.L_5 - .L_4)
	.align		4
.L_4:
        /*001c*/ 	.word	index@(_Z12intAddKernelPKiS0_Pi)
        /*0020*/ 	.word	0x00000000
.L_5:


//--------------------- .nv.compat                --------------------------
	.section	.nv.compat,"",@"SHT_CUDA_COMPAT_INFO"
	.align	4
        /*0000*/ 	.byte	0x02, 0x09, 0x00, 0x00, 0x02, 0x02, 0x01, 0x00, 0x02, 0x05, 0x05, 0x00, 0x03, 0x07, 0x01, 0x01
        /*0010*/ 	.byte	0x02, 0x03, 0x00, 0x00, 0x02, 0x06, 0x01, 0x00, 0x04, 0x0b, 0x08, 0x00, 0x09, 0x00, 0x00, 0x00
        /*0020*/ 	.byte	0x00, 0x00, 0x00, 0x00


//--------------------- .nv.info._Z12intAddKernelPKiS0_Pi --------------------------
	.section	.nv.info._Z12intAddKernelPKiS0_Pi,"",@"SHT_CUDA_INFO"
	.sectionflags	@""
	.align	4


	//----- nvinfo : EIATTR_CUDA_API_VERSION
	.align		4
        /*0000*/ 	.byte	0x04, 0x37
        /*0002*/ 	.short	(.L_7 - .L_6)
.L_6:
        /*0004*/ 	.word	0x00000082


	//----- nvinfo : EIATTR_KPARAM_INFO
	.align		4
.L_7:
        /*0008*/ 	.byte	0x04, 0x17
        /*000a*/ 	.short	(.L_9 - .L_8)
.L_8:
        /*000c*/ 	.word	0x00000000
        /*0010*/ 	.short	0x0002
        /*0012*/ 	.short	0x0010
        /*0014*/ 	.byte	0x00, 0xf5, 0x21, 0x00


	//----- nvinfo : EIATTR_KPARAM_INFO
	.align		4
.L_9:
        /*0018*/ 	.byte	0x04, 0x17
        /*001a*/ 	.short	(.L_11 - .L_10)
.L_10:
        /*001c*/ 	.word	0x00000000
        /*0020*/ 	.short	0x0001
        /*0022*/ 	.short	0x0008
        /*0024*/ 	.byte	0x00, 0xf5, 0x21, 0x00


	//----- nvinfo : EIATTR_KPARAM_INFO
	.align		4
.L_11:
        /*0028*/ 	.byte	0x04, 0x17
        /*002a*/ 	.short	(.L_13 - .L_12)
.L_12:
        /*002c*/ 	.word	0x00000000
        /*0030*/ 	.short	0x0000
        /*0032*/ 	.short	0x0000
        /*0034*/ 	.byte	0x00, 0xf5, 0x21, 0x00


	//----- nvinfo : EIATTR_SPARSE_MMA_MASK
	.align		4
.L_13:
        /*0038*/ 	.byte	0x03, 0x50
        /*003a*/ 	.short	0x0000


	//----- nvinfo : EIATTR_MAXREG_COUNT
	.align		4
        /*003c*/ 	.byte	0x03, 0x1b
        /*003e*/ 	.short	0x00ff


	//----- nvinfo : EIATTR_MERCURY_ISA_VERSION
	.align		4
        /*0040*/ 	.byte	0x03, 0x5f
        /*0042*/ 	.short	0x0101


	//----- nvinfo : EIATTR_VRC_CTA_INIT_COUNT
	.align		4
        /*0044*/ 	.byte	0x02, 0x4a
	.zero		1
	.zero		1


	//----- nvinfo : EIATTR_EXIT_INSTR_OFFSETS
	.align		4
        /*0048*/ 	.byte	0x04, 0x1c
        /*004a*/ 	.short	(.L_15 - .L_14)


	//   ....[0]....
.L_14:
        /*004c*/ 	.word	0x00000090


	//----- nvinfo : EIATTR_CBANK_PARAM_SIZE
	.align		4
.L_15:
        /*0050*/ 	.byte	0x03, 0x19
        /*0052*/ 	.short	0x0018


	//----- nvinfo : EIATTR_PARAM_CBANK
	.align		4
        /*0054*/ 	.byte	0x04, 0x0a
        /*0056*/ 	.short	(.L_17 - .L_16)
	.align		4
.L_16:
        /*0058*/ 	.word	index@(.nv.constant0._Z12intAddKernelPKiS0_Pi)
        /*005c*/ 	.short	0x0380
        /*005e*/ 	.short	0x0018


	//----- nvinfo : EIATTR_SW_WAR
	.align		4
.L_17:
        /*0060*/ 	.byte	0x04, 0x36
        /*0062*/ 	.short	(.L_19 - .L_18)
.L_18:
        /*0064*/ 	.word	0x00000008
.L_19:


//--------------------- .nv.callgraph             --------------------------
	.section	.nv.callgraph,"",@"SHT_CUDA_CALLGRAPH"
	.align	4
	.sectionentsize	8
	.align		4
        /*0000*/ 	.word	0x00000000
	.align		4
        /*0004*/ 	.word	0xffffffff
	.align		4
        /*0008*/ 	.word	0x00000000
	.align		4
        /*000c*/ 	.word	0xfffffffe
	.align		4
        /*0010*/ 	.word	0x00000000
	.align		4
        /*0014*/ 	.word	0xfffffffd
	.align		4
        /*0018*/ 	.word	0x00000000
	.align		4
        /*001c*/ 	.word	0xfffffffc


//--------------------- .text._Z12intAddKernelPKiS0_Pi --------------------------
	.section	.text._Z12intAddKernelPKiS0_Pi,"ax",@progbits
	.align	128
        .global         _Z12intAddKernelPKiS0_Pi
        .type           _Z12intAddKernelPKiS0_Pi,@function
        .size           _Z12intAddKernelPKiS0_Pi,(.L_x_1 - _Z12intAddKernelPKiS0_Pi)
        .other          _Z12intAddKernelPKiS0_Pi,@"STO_CUDA_ENTRY STV_DEFAULT"
_Z12intAddKernelPKiS0_Pi:
.text._Z12intAddKernelPKiS0_Pi:
[----:B------:R-:W-:Y:S08]  /*0000*/  LDC R1, c[0x0][0x37c] ;  /* 0x0000df00ff017b82 */ /* 0x000ff00000000800 */
[----:B------:R-:W0:Y:S01]  /*0010*/  LDC.64 R2, c[0x0][0x380] ;  /* 0x0000e000ff027b82 */ /* 0x000e220000000a00 */
[----:B------:R-:W0:Y:S07]  /*0020*/  LDCU.64 UR4, c[0x0][0x358] ;  /* 0x00006b00ff0477ac */ /* 0x000e2e0008000a00 */
[----:B------:R-:W1:Y:S01]  /*0030*/  LDC.64 R4, c[0x0][0x388] ;  /* 0x0000e200ff047b82 */ /* 0x000e620000000a00 */
[----:B0-----:R-:W2:Y:S04]  /*0040*/  LDG.E R2, desc[UR4][R2.64] ;  /* 0x0000000402027981 */ /* 0x001ea8000c1e1900 */
[----:B-1----:R-:W2:Y:S03]  /*0050*/  LDG.E R5, desc[UR4][R4.64] ;  /* 0x0000000404057981 */ /* 0x002ea6000c1e1900 */
[----:B------:R-:W0:Y:S01]  /*0060*/  LDC.64 R6, c[0x0][0x390] ;  /* 0x0000e400ff067b82 */ /* 0x000e220000000a00 */
[----:B--2---:R-:W-:-:S05]  /*0070*/  IADD3 R9, PT, PT, R2, R5, RZ ;  /* 0x0000000502097210 */ /* 0x004fca0007ffe0ff */
[----:B0-----:R-:W-:Y:S01]  /*0080*/  STG.E desc[UR4][R6.64], R9 ;  /* 0x0000000906007986 */ /* 0x001fe2000c101904 */
[----:B------:R-:W-:Y:S05]  /*0090*/  EXIT ;  /* 0x000000000000794d */ /* 0x000fea0003800000 */
.L_x_0:
[----:B------:R-:W-:-:S00]  /*00a0*/  BRA `(.L_x_0) ;  /* 0xfffffffc00fc7947 */ /* 0x000fc0000383ffff */
[----:B------:R-:W-:-:S00]  /*00b0*/  NOP ;  /* 0x0000000000007918 */ /* 0x000fc00000000000 */
        /* <DEDUP_REMOVED lines=12> */
.L_x_1:


//--------------------- .nv.shared.reserved.0     --------------------------
	.section	.nv.shared.reserved.0,"aw",@nobits
	.weak		__nv_reservedSMEM_offset_0_alias
	.size		__nv_reservedSMEM_offset_0_alias, 0, 64
	.other		__nv_reservedSMEM_offset_0_alias,@"STO_CUDA_RESERVED_SHARED STV_DEFAULT"
__nv_reservedSMEM_offset_0_alias:
	.zero		0
	.zero		64


//--------------------- .nv.constant0._Z12intAddKernelPKiS0_Pi --------------------------
	.section	.nv.constant0._Z12intAddKernelPKiS0_Pi,"a",@progbits
	.sectionflags	@""
	.align	4
.nv.constant0._Z12intAddKernelPKiS0_Pi:
	.zero		920


//--------------------- SYMBOLS --------------------------

	.type		.nv.reservedSmem.offset0,@object
	.size		.nv.reservedSmem.offset0,0x4
